//
// Generated by NVIDIA NVVM Compiler
//
// Compiler Build ID: CL-36424714
// Cuda compilation tools, release 13.0, V13.0.88
// Based on NVVM 20.0.0
//

.version 9.0
.target sm_100
.address_size 64

	// .globl	_Z18addValueToElementsPfif

.visible .entry _Z18addValueToElementsPfif(
	.param .u64 .ptr .align 1 _Z18addValueToElementsPfif_param_0,
	.param .u32 _Z18addValueToElementsPfif_param_1,
	.param .f32 _Z18addValueToElementsPfif_param_2
)
{
	.reg .pred 	%p<2>;
	.reg .b32 	%r<6>;
	.reg .b32 	%f<4>;
	.reg .b64 	%rd<5>;

	ld.param.u64 	%rd1, [_Z18addValueToElementsPfif_param_0];
	ld.param.u32 	%r2, [_Z18addValueToElementsPfif_param_1];
	ld.param.f32 	%f1, [_Z18addValueToElementsPfif_param_2];
	mov.u32 	%r3, %ctaid.x;
	mov.u32 	%r4, %ntid.x;
	mov.u32 	%r5, %tid.x;
	mad.lo.s32 	%r1, %r3, %r4, %r5;
	setp.ge.s32 	%p1, %r1, %r2;
	@%p1 bra 	$L__BB0_2;
	cvta.to.global.u64 	%rd2, %rd1;
	mul.wide.s32 	%rd3, %r1, 4;
	add.s64 	%rd4, %rd2, %rd3;
	ld.global.f32 	%f2, [%rd4];
	add.f32 	%f3, %f1, %f2;
	st.global.f32 	[%rd4], %f3;
$L__BB0_2:
	ret;

}
	// .globl	_Z28addValueToElements_no_boundsPfif
.visible .entry _Z28addValueToElements_no_boundsPfif(
	.param .u64 .ptr .align 1 _Z28addValueToElements_no_boundsPfif_param_0,
	.param .u32 _Z28addValueToElements_no_boundsPfif_param_1,
	.param .f32 _Z28addValueToElements_no_boundsPfif_param_2
)
{
	.reg .pred 	%p<2>;
	.reg .b32 	%r<6>;
	.reg .b32 	%f<4>;
	.reg .b64 	%rd<5>;

	ld.param.u64 	%rd1, [_Z28addValueToElements_no_boundsPfif_param_0];
	ld.param.u32 	%r2, [_Z28addValueToElements_no_boundsPfif_param_1];
	ld.param.f32 	%f1, [_Z28addValueToElements_no_boundsPfif_param_2];
	mov.u32 	%r3, %ctaid.x;
	mov.u32 	%r4, %ntid.x;
	mov.u32 	%r5, %tid.x;
	mad.lo.s32 	%r1, %r3, %r4, %r5;
	setp.ge.s32 	%p1, %r1, %r2;
	@%p1 bra 	$L__BB1_2;
	cvta.to.global.u64 	%rd2, %rd1;
	mul.wide.s32 	%rd3, %r1, 4;
	add.s64 	%rd4, %rd2, %rd3;
	ld.global.f32 	%f2, [%rd4];
	add.f32 	%f3, %f1, %f2;
	st.global.f32 	[%rd4], %f3;
$L__BB1_2:
	ret;

}
	// .globl	_Z20getThreadGlobalIndexPii
.visible .entry _Z20getThreadGlobalIndexPii(
	.param .u64 .ptr .align 1 _Z20getThreadGlobalIndexPii_param_0,
	.param .u32 _Z20getThreadGlobalIndexPii_param_1
)
{
	.reg .pred 	%p<2>;
	.reg .b32 	%r<6>;
	.reg .b64 	%rd<5>;

	ld.param.u64 	%rd1, [_Z20getThreadGlobalIndexPii_param_0];
	ld.param.u32 	%r2, [_Z20getThreadGlobalIndexPii_param_1];
	mov.u32 	%r3, %ctaid.x;
	mov.u32 	%r4, %ntid.x;
	mov.u32 	%r5, %tid.x;
	mad.lo.s32 	%r1, %r3, %r4, %r5;
	setp.ge.s32 	%p1, %r1, %r2;
	@%p1 bra 	$L__BB2_2;
	cvta.to.global.u64 	%rd2, %rd1;
	mul.wide.s32 	%rd3, %r1, 4;
	add.s64 	%rd4, %rd2, %rd3;
	st.global.u32 	[%rd4], %r1;
$L__BB2_2:
	ret;

}


// ===== COMPILED SASS (sm_100) =====

	.target	sm_100

	.elftype	@"ET_EXEC"


//--------------------- .note.nv.tkinfo           --------------------------
	.section	.note.nv.tkinfo,"",@"SHT_NOTE"
	.sectionflags	@"SHF_NOTE_NV_TKINFO"
	.tkinfo
        /*0018*/ 	.word	0x00000002
        /*0030*/ 	.string	""
        /*0030*/ 	.string	"ptxas"
        /*0030*/ 	.string	"Cuda compilation tools, release 13.0, V13.0.88"
        /*0030*/ 	.string	"Build cuda_13.0.r13.0/compiler.36424714_0"
        /*0030*/ 	.string	"-arch sm_100 -m 64 "



//--------------------- .note.nv.cuinfo           --------------------------
	.section	.note.nv.cuinfo,"",@"SHT_NOTE"
	.sectionflags	@"SHF_NOTE_NV_CUINFO"
        /*0018*/ 	.short	0x0002
        /*001a*/ 	.short	0x0064
        /*001c*/ 	.short	0x0082
	.zero		2


//--------------------- .nv.info                  --------------------------
	.section	.nv.info,"",@"SHT_CUDA_INFO"
	.align	4


	//----- nvinfo : EIATTR_REGCOUNT
	.align		4
        /*0000*/ 	.byte	0x04, 0x2f
        /*0002*/ 	.short	(.L_1 - .L_0)
	.align		4
.L_0:
        /*0004*/ 	.word	index@(_Z18addValueToElementsPfif)
        /*0008*/ 	.word	0x00000008


	//----- nvinfo : EIATTR_FRAME_SIZE
	.align		4
.L_1:
        /*000c*/ 	.byte	0x04, 0x11
        /*000e*/ 	.short	(.L_3 - .L_2)
	.align		4
.L_2:
        /*0010*/ 	.word	index@(_Z18addValueToElementsPfif)
        /*0014*/ 	.word	0x00000000


	//----- nvinfo : EIATTR_REGCOUNT
	.align		4
.L_3:
        /*0018*/ 	.byte	0x04, 0x2f
        /*001a*/ 	.short	(.L_5 - .L_4)
	.align		4
.L_4:
        /*001c*/ 	.word	index@(_Z28addValueToElements_no_boundsPfif)
        /*0020*/ 	.word	0x00000008


	//----- nvinfo : EIATTR_FRAME_SIZE
	.align		4
.L_5:
        /*0024*/ 	.byte	0x04, 0x11
        /*0026*/ 	.short	(.L_7 - .L_6)
	.align		4
.L_6:
        /*0028*/ 	.word	index@(_Z28addValueToElements_no_boundsPfif)
        /*002c*/ 	.word	0x00000000


	//----- nvinfo : EIATTR_REGCOUNT
	.align		4
.L_7:
        /*0030*/ 	.byte	0x04, 0x2f
        /*0032*/ 	.short	(.L_9 - .L_8)
	.align		4
.L_8:
        /*0034*/ 	.word	index@(_Z20getThreadGlobalIndexPii)
        /*0038*/ 	.word	0x00000008


	//----- nvinfo : EIATTR_FRAME_SIZE
	.align		4
.L_9:
        /*003c*/ 	.byte	0x04, 0x11
        /*003e*/ 	.short	(.L_11 - .L_10)
	.align		4
.L_10:
        /*0040*/ 	.word	index@(_Z20getThreadGlobalIndexPii)
        /*0044*/ 	.word	0x00000000


	//----- nvinfo : EIATTR_MIN_STACK_SIZE
	.align		4
.L_11:
        /*0048*/ 	.byte	0x04, 0x12
        /*004a*/ 	.short	(.L_13 - .L_12)
	.align		4
.L_12:
        /*004c*/ 	.word	index@(_Z20getThreadGlobalIndexPii)
        /*0050*/ 	.word	0x00000000


	//----- nvinfo : EIATTR_MIN_STACK_SIZE
	.align		4
.L_13:
        /*0054*/ 	.byte	0x04, 0x12
        /*0056*/ 	.short	(.L_15 - .L_14)
	.align		4
.L_14:
        /*0058*/ 	.word	index@(_Z28addValueToElements_no_boundsPfif)
        /*005c*/ 	.word	0x00000000


	//----- nvinfo : EIATTR_MIN_STACK_SIZE
	.align		4
.L_15:
        /*0060*/ 	.byte	0x04, 0x12
        /*0062*/ 	.short	(.L_17 - .L_16)
	.align		4
.L_16:
        /*0064*/ 	.word	index@(_Z18addValueToElementsPfif)
        /*0068*/ 	.word	0x00000000
.L_17:


//--------------------- .nv.compat                --------------------------
	.section	.nv.compat,"",@"SHT_CUDA_COMPAT_INFO"
	.align	4
        /*0000*/ 	.byte	0x02, 0x09, 0x00, 0x00, 0x02, 0x02, 0x01, 0x00, 0x02, 0x05, 0x05, 0x00, 0x03, 0x07, 0x01, 0x01
        /*0010*/ 	.byte	0x02, 0x03, 0x00, 0x00, 0x02, 0x06, 0x01, 0x00, 0x04, 0x0b, 0x08, 0x00, 0x09, 0x00, 0x00, 0x00
        /*0020*/ 	.byte	0x00, 0x00, 0x00, 0x00


//--------------------- .nv.info._Z20getThreadGlobalIndexPii --------------------------
	.section	.nv.info._Z20getThreadGlobalIndexPii,"",@"SHT_CUDA_INFO"
	.sectionflags	@""
	.align	4


	//----- nvinfo : EIATTR_CUDA_API_VERSION
	.align		4
        /*0000*/ 	.byte	0x04, 0x37
        /*0002*/ 	.short	(.L_19 - .L_18)
.L_18:
        /*0004*/ 	.word	0x00000082


	//----- nvinfo : EIATTR_KPARAM_INFO
	.align		4
.L_19:
        /*0008*/ 	.byte	0x04, 0x17
        /*000a*/ 	.short	(.L_21 - .L_20)
.L_20:
        /*000c*/ 	.word	0x00000000
        /*0010*/ 	.short	0x0001
        /*0012*/ 	.short	0x0008
        /*0014*/ 	.byte	0x00, 0xf0, 0x11, 0x00


	//----- nvinfo : EIATTR_KPARAM_INFO
	.align		4
.L_21:
        /*0018*/ 	.byte	0x04, 0x17
        /*001a*/ 	.short	(.L_23 - .L_22)
.L_22:
        /*001c*/ 	.word	0x00000000
        /*0020*/ 	.short	0x0000
        /*0022*/ 	.short	0x0000
        /*0024*/ 	.byte	0x00, 0xf5, 0x21, 0x00


	//----- nvinfo : EIATTR_SPARSE_MMA_MASK
	.align		4
.L_23:
        /*0028*/ 	.byte	0x03, 0x50
        /*002a*/ 	.short	0x0000


	//----- nvinfo : EIATTR_MAXREG_COUNT
	.align		4
        /*002c*/ 	.byte	0x03, 0x1b
        /*002e*/ 	.short	0x00ff


	//----- nvinfo : EIATTR_MERCURY_ISA_VERSION
	.align		4
        /*0030*/ 	.byte	0x03, 0x5f
        /*0032*/ 	.short	0x0101


	//----- nvinfo : EIATTR_VRC_CTA_INIT_COUNT
	.align		4
        /*0034*/ 	.byte	0x02, 0x4a
	.zero		1
	.zero		1


	//----- nvinfo : EIATTR_EXIT_INSTR_OFFSETS
	.align		4
        /*0038*/ 	.byte	0x04, 0x1c
        /*003a*/ 	.short	(.L_25 - .L_24)


	//   ....[0]....
.L_24:
        /*003c*/ 	.word	0x00000070


	//   ....[1]....
        /*0040*/ 	.word	0x000000c0


	//----- nvinfo : EIATTR_CBANK_PARAM_SIZE
	.align		4
.L_25:
        /*0044*/ 	.byte	0x03, 0x19
        /*0046*/ 	.short	0x000c


	//----- nvinfo : EIATTR_PARAM_CBANK
	.align		4
        /*0048*/ 	.byte	0x04, 0x0a
        /*004a*/ 	.short	(.L_27 - .L_26)
	.align		4
.L_26:
        /*004c*/ 	.word	index@(.nv.constant0._Z20getThreadGlobalIndexPii)
        /*0050*/ 	.short	0x0380
        /*0052*/ 	.short	0x000c


	//----- nvinfo : EIATTR_SW_WAR
	.align		4
.L_27:
        /*0054*/ 	.byte	0x04, 0x36
        /*0056*/ 	.short	(.L_29 - .L_28)
.L_28:
        /*0058*/ 	.word	0x00000008
.L_29:


//--------------------- .nv.info._Z28addValueToElements_no_boundsPfif --------------------------
	.section	.nv.info._Z28addValueToElements_no_boundsPfif,"",@"SHT_CUDA_INFO"
	.sectionflags	@""
	.align	4


	//----- nvinfo : EIATTR_CUDA_API_VERSION
	.align		4
        /*0000*/ 	.byte	0x04, 0x37
        /*0002*/ 	.short	(.L_31 - .L_30)
.L_30:
        /*0004*/ 	.word	0x00000082


	//----- nvinfo : EIATTR_KPARAM_INFO
	.align		4
.L_31:
        /*0008*/ 	.byte	0x04, 0x17
        /*000a*/ 	.short	(.L_33 - .L_32)
.L_32:
        /*000c*/ 	.word	0x00000000
        /*0010*/ 	.short	0x0002
        /*0012*/ 	.short	0x000c
        /*0014*/ 	.byte	0x00, 0xf0, 0x11, 0x00


	//----- nvinfo : EIATTR_KPARAM_INFO
	.align		4
.L_33:
        /*0018*/ 	.byte	0x04, 0x17
        /*001a*/ 	.short	(.L_35 - .L_34)
.L_34:
        /*001c*/ 	.word	0x00000000
        /*0020*/ 	.short	0x0001
        /*0022*/ 	.short	0x0008
        /*0024*/ 	.byte	0x00, 0xf0, 0x11, 0x00


	//----- nvinfo : EIATTR_KPARAM_INFO
	.align		4
.L_35:
        /*0028*/ 	.byte	0x04, 0x17
        /*002a*/ 	.short	(.L_37 - .L_36)
.L_36:
        /*002c*/ 	.word	0x00000000
        /*0030*/ 	.short	0x0000
        /*0032*/ 	.short	0x0000
        /*0034*/ 	.byte	0x00, 0xf5, 0x21, 0x00


	//----- nvinfo : EIATTR_SPARSE_MMA_MASK
	.align		4
.L_37:
        /*0038*/ 	.byte	0x03, 0x50
        /*003a*/ 	.short	0x0000


	//----- nvinfo : EIATTR_MAXREG_COUNT
	.align		4
        /*003c*/ 	.byte	0x03, 0x1b
        /*003e*/ 	.short	0x00ff


	//----- nvinfo : EIATTR_MERCURY_ISA_VERSION
	.align		4
        /*0040*/ 	.byte	0x03, 0x5f
        /*0042*/ 	.short	0x0101


	//----- nvinfo : EIATTR_VRC_CTA_INIT_COUNT
	.align		4
        /*0044*/ 	.byte	0x02, 0x4a
	.zero		1
	.zero		1


	//----- nvinfo : EIATTR_EXIT_INSTR_OFFSETS
	.align		4
        /*0048*/ 	.byte	0x04, 0x1c
        /*004a*/ 	.short	(.L_39 - .L_38)


	//   ....[0]....
.L_38:
        /*004c*/ 	.word	0x00000070


	//   ....[1]....
        /*0050*/ 	.word	0x000000f0


	//----- nvinfo : EIATTR_CBANK_PARAM_SIZE
	.align		4
.L_39:
        /*0054*/ 	.byte	0x03, 0x19
        /*0056*/ 	.short	0x0010


	//----- nvinfo : EIATTR_PARAM_CBANK
	.align		4
        /*0058*/ 	.byte	0x04, 0x0a
        /*005a*/ 	.short	(.L_41 - .L_40)
	.align		4
.L_40:
        /*005c*/ 	.word	index@(.nv.constant0._Z28addValueToElements_no_boundsPfif)
        /*0060*/ 	.short	0x0380
        /*0062*/ 	.short	0x0010


	//----- nvinfo : EIATTR_SW_WAR
	.align		4
.L_41:
        /*0064*/ 	.byte	0x04, 0x36
        /*0066*/ 	.short	(.L_43 - .L_42)
.L_42:
        /*0068*/ 	.word	0x00000008
.L_43:


//--------------------- .nv.info._Z18addValueToElementsPfif --------------------------
	.section	.nv.info._Z18addValueToElementsPfif,"",@"SHT_CUDA_INFO"
	.sectionflags	@""
	.align	4


	//----- nvinfo : EIATTR_CUDA_API_VERSION
	.align		4
        /*0000*/ 	.byte	0x04, 0x37
        /*0002*/ 	.short	(.L_45 - .L_44)
.L_44:
        /*0004*/ 	.word	0x00000082


	//----- nvinfo : EIATTR_KPARAM_INFO
	.align		4
.L_45:
        /*0008*/ 	.byte	0x04, 0x17
        /*000a*/ 	.short	(.L_47 - .L_46)
.L_46:
        /*000c*/ 	.word	0x00000000
        /*0010*/ 	.short	0x0002
        /*0012*/ 	.short	0x000c
        /*0014*/ 	.byte	0x00, 0xf0, 0x11, 0x00


	//----- nvinfo : EIATTR_KPARAM_INFO
	.align		4
.L_47:
        /*0018*/ 	.byte	0x04, 0x17
        /*001a*/ 	.short	(.L_49 - .L_48)
.L_48:
        /*001c*/ 	.word	0x00000000
        /*0020*/ 	.short	0x0001
        /*0022*/ 	.short	0x0008
        /*0024*/ 	.byte	0x00, 0xf0, 0x11, 0x00


	//----- nvinfo : EIATTR_KPARAM_INFO
	.align		4
.L_49:
        /*0028*/ 	.byte	0x04, 0x17
        /*002a*/ 	.short	(.L_51 - .L_50)
.L_50:
        /*002c*/ 	.word	0x00000000
        /*0030*/ 	.short	0x0000
        /*0032*/ 	.short	0x0000
        /*0034*/ 	.byte	0x00, 0xf5, 0x21, 0x00


	//----- nvinfo : EIATTR_SPARSE_MMA_MASK
	.align		4
.L_51:
        /*0038*/ 	.byte	0x03, 0x50
        /*003a*/ 	.short	0x0000


	//----- nvinfo : EIATTR_MAXREG_COUNT
	.align		4
        /*003c*/ 	.byte	0x03, 0x1b
        /*003e*/ 	.short	0x00ff


	//----- nvinfo : EIATTR_MERCURY_ISA_VERSION
	.align		4
        /*0040*/ 	.byte	0x03, 0x5f
        /*0042*/ 	.short	0x0101


	//----- nvinfo : EIATTR_VRC_CTA_INIT_COUNT
	.align		4
        /*0044*/ 	.byte	0x02, 0x4a
	.zero		1
	.zero		1


	//----- nvinfo : EIATTR_EXIT_INSTR_OFFSETS
	.align		4
        /*0048*/ 	.byte	0x04, 0x1c
        /*004a*/ 	.short	(.L_53 - .L_52)


	//   ....[0]....
.L_52:
        /*004c*/ 	.word	0x00000070


	//   ....[1]....
        /*0050*/ 	.word	0x000000f0


	//----- nvinfo : EIATTR_CBANK_PARAM_SIZE
	.align		4
.L_53:
        /*0054*/ 	.byte	0x03, 0x19
        /*0056*/ 	.short	0x0010


	//----- nvinfo : EIATTR_PARAM_CBANK
	.align		4
        /*0058*/ 	.byte	0x04, 0x0a
        /*005a*/ 	.short	(.L_55 - .L_54)
	.align		4
.L_54:
        /*005c*/ 	.word	index@(.nv.constant0._Z18addValueToElementsPfif)
        /*0060*/ 	.short	0x0380
        /*0062*/ 	.short	0x0010


	//----- nvinfo : EIATTR_SW_WAR
	.align		4
.L_55:
        /*0064*/ 	.byte	0x04, 0x36
        /*0066*/ 	.short	(.L_57 - .L_56)
.L_56:
        /*0068*/ 	.word	0x00000008
.L_57:


//--------------------- .nv.callgraph             --------------------------
	.section	.nv.callgraph,"",@"SHT_CUDA_CALLGRAPH"
	.align	4
	.sectionentsize	8
	.align		4
        /*0000*/ 	.word	0x00000000
	.align		4
        /*0004*/ 	.word	0xffffffff
	.align		4
        /*0008*/ 	.word	0x00000000
	.align		4
        /*000c*/ 	.word	0xfffffffe
	.align		4
        /*0010*/ 	.word	0x00000000
	.align		4
        /*0014*/ 	.word	0xfffffffd
	.align		4
        /*0018*/ 	.word	0x00000000
	.align		4
        /*001c*/ 	.word	0xfffffffc


//--------------------- .text._Z20getThreadGlobalIndexPii --------------------------
	.section	.text._Z20getThreadGlobalIndexPii,"ax",@progbits
	.align	128
        .global         _Z20getThreadGlobalIndexPii
        .type           _Z20getThreadGlobalIndexPii,@function
        .size           _Z20getThreadGlobalIndexPii,(.L_x_3 - _Z20getThreadGlobalIndexPii)
        .other          _Z20getThreadGlobalIndexPii,@"STO_CUDA_ENTRY STV_DEFAULT"
_Z20getThreadGlobalIndexPii:
.text._Z20getThreadGlobalIndexPii:
[----:B------:R-:W-:Y:S01]  /*0000*/  LDC R1, c[0x0][0x37c] ;  /* 0x0000df00ff017b82 */ /* 0x000fe20000000800 */
[----:B------:R-:W0:Y:S07]  /*0010*/  S2R R0, SR_TID.X ;  /* 0x0000000000007919 */ /* 0x000e2e0000002100 */
[----:B------:R-:W0:Y:S01]  /*0020*/  S2UR UR4, SR_CTAID.X ;  /* 0x00000000000479c3 */ /* 0x000e220000002500 */
[----:B------:R-:W1:Y:S07]  /*0030*/  LDCU UR5, c[0x0][0x388] ;  /* 0x00007100ff0577ac */ /* 0x000e6e0008000800 */
[----:B------:R-:W0:Y:S02]  /*0040*/  LDC R5, c[0x0][0x360] ;  /* 0x0000d800ff057b82 */ /* 0x000e240000000800 */
[----:B0-----:R-:W-:-:S05]  /*0050*/  IMAD R5, R5, UR4, R0 ;  /* 0x0000000405057c24 */ /* 0x001fca000f8e0200 */
[----:B-1----:R-:W-:-:S13]  /*0060*/  ISETP.GE.AND P0, PT, R5, UR5, PT ;  /* 0x0000000505007c0c */ /* 0x002fda000bf06270 */
[----:B------:R-:W-:Y:S05]  /*0070*/  @P0 EXIT ;  /* 0x000000000000094d */ /* 0x000fea0003800000 */
[----:B------:R-:W0:Y:S01]  /*0080*/  LDC.64 R2, c[0x0][0x380] ;  /* 0x0000e000ff027b82 */ /* 0x000e220000000a00 */
[----:B------:R-:W1:Y:S01]  /*0090*/  LDCU.64 UR4, c[0x0][0x358] ;  /* 0x00006b00ff0477ac */ /* 0x000e620008000a00 */
[----:B0-----:R-:W-:-:S05]  /*00a0*/  IMAD.WIDE R2, R5, 0x4, R2 ;  /* 0x0000000405027825 */ /* 0x001fca00078e0202 */
[----:B-1----:R-:W-:Y:S01]  /*00b0*/  STG.E desc[UR4][R2.64], R5 ;  /* 0x0000000502007986 */ /* 0x002fe2000c101904 */
[----:B------:R-:W-:Y:S05]  /*00c0*/  EXIT ;  /* 0x000000000000794d */ /* 0x000fea0003800000 */
.L_x_0:
[----:B------:R-:W-:-:S00]  /*00d0*/  BRA `(.L_x_0) ;  /* 0xfffffffc00fc7947 */ /* 0x000fc0000383ffff */
[----:B------:R-:W-:-:S00]  /*00e0*/  NOP ;  /* 0x0000000000007918 */ /* 0x000fc00000000000 */
        /* <DEDUP_REMOVED lines=9> */
.L_x_3:


//--------------------- .text._Z28addValueToElements_no_boundsPfif --------------------------
	.section	.text._Z28addValueToElements_no_boundsPfif,"ax",@progbits
	.align	128
        .global         _Z28addValueToElements_no_boundsPfif
        .type           _Z28addValueToElements_no_boundsPfif,@function
        .size           _Z28addValueToElements_no_boundsPfif,(.L_x_4 - _Z28addValueToElements_no_boundsPfif)
        .other          _Z28addValueToElements_no_boundsPfif,@"STO_CUDA_ENTRY STV_DEFAULT"
_Z28addValueToElements_no_boundsPfif:
.text._Z28addValueToElements_no_boundsPfif:
        /* <DEDUP_REMOVED lines=10> */
[----:B------:R-:W2:Y:S01]  /*00a0*/  LDCU UR6, c[0x0][0x38c] ;  /* 0x00007180ff0677ac */ /* 0x000ea20008000800 */
[----:B0-----:R-:W-:-:S05]  /*00b0*/  IMAD.WIDE R2, R5, 0x4, R2 ;  /* 0x0000000405027825 */ /* 0x001fca00078e0202 */
[----:B-1----:R-:W2:Y:S02]  /*00c0*/  LDG.E R0, desc[UR4][R2.64] ;  /* 0x0000000402007981 */ /* 0x002ea4000c1e1900 */
[----:B--2---:R-:W-:-:S05]  /*00d0*/  FADD R5, R0, UR6 ;  /* 0x0000000600057e21 */ /* 0x004fca0008000000 */
[----:B------:R-:W-:Y:S01]  /*00e0*/  STG.E desc[UR4][R2.64], R5 ;  /* 0x0000000502007986 */ /* 0x000fe2000c101904 */
[----:B------:R-:W-:Y:S05]  /*00f0*/  EXIT ;  /* 0x000000000000794d */ /* 0x000fea0003800000 */
.L_x_1:
        /* <DEDUP_REMOVED lines=16> */
.L_x_4:


//--------------------- .text._Z18addValueToElementsPfif --------------------------
	.section	.text._Z18addValueToElementsPfif,"ax",@progbits
	.align	128
        .global         _Z18addValueToElementsPfif
        .type           _Z18addValueToElementsPfif,@function
        .size           _Z18addValueToElementsPfif,(.L_x_5 - _Z18addValueToElementsPfif)
        .other          _Z18addValueToElementsPfif,@"STO_CUDA_ENTRY STV_DEFAULT"
_Z18addValueToElementsPfif:
.text._Z18addValueToElementsPfif:
        /* <DEDUP_REMOVED lines=16> */
.L_x_2:
        /* <DEDUP_REMOVED lines=16> */
.L_x_5:


//--------------------- .nv.shared.reserved.0     --------------------------
	.section	.nv.shared.reserved.0,"aw",@nobits
	.weak		__nv_reservedSMEM_offset_0_alias
	.size		__nv_reservedSMEM_offset_0_alias, 0, 64
	.other		__nv_reservedSMEM_offset_0_alias,@"STO_CUDA_RESERVED_SHARED STV_DEFAULT"
__nv_reservedSMEM_offset_0_alias:
	.zero		0
	.zero		64


//--------------------- .nv.constant0._Z20getThreadGlobalIndexPii --------------------------
	.section	.nv.constant0._Z20getThreadGlobalIndexPii,"a",@progbits
	.sectionflags	@""
	.align	4
.nv.constant0._Z20getThreadGlobalIndexPii:
	.zero		908


//--------------------- .nv.constant0._Z28addValueToElements_no_boundsPfif --------------------------
	.section	.nv.constant0._Z28addValueToElements_no_boundsPfif,"a",@progbits
	.sectionflags	@""
	.align	4
.nv.constant0._Z28addValueToElements_no_boundsPfif:
	.zero		912


//--------------------- .nv.constant0._Z18addValueToElementsPfif --------------------------
	.section	.nv.constant0._Z18addValueToElementsPfif,"a",@progbits
	.sectionflags	@""
	.align	4
.nv.constant0._Z18addValueToElementsPfif:
	.zero		912


//--------------------- SYMBOLS --------------------------

	.type		.nv.reservedSmem.offset0,@object
	.size		.nv.reservedSmem.offset0,0x4
